//
// Generated by NVIDIA NVVM Compiler
//
// Compiler Build ID: CL-36424714
// Cuda compilation tools, release 13.0, V13.0.88
// Based on NVVM 20.0.0
//

.version 9.0
.target sm_100
.address_size 64

	// .globl	_Z20vectorAdditionKernelPdS_S_i

.visible .entry _Z20vectorAdditionKernelPdS_S_i(
	.param .u64 .ptr .align 1 _Z20vectorAdditionKernelPdS_S_i_param_0,
	.param .u64 .ptr .align 1 _Z20vectorAdditionKernelPdS_S_i_param_1,
	.param .u64 .ptr .align 1 _Z20vectorAdditionKernelPdS_S_i_param_2,
	.param .u32 _Z20vectorAdditionKernelPdS_S_i_param_3
)
{
	.reg .pred 	%p<2>;
	.reg .b32 	%r<6>;
	.reg .b64 	%rd<11>;
	.reg .b64 	%fd<4>;

	ld.param.u64 	%rd1, [_Z20vectorAdditionKernelPdS_S_i_param_0];
	ld.param.u64 	%rd2, [_Z20vectorAdditionKernelPdS_S_i_param_1];
	ld.param.u64 	%rd3, [_Z20vectorAdditionKernelPdS_S_i_param_2];
	ld.param.u32 	%r2, [_Z20vectorAdditionKernelPdS_S_i_param_3];
	mov.u32 	%r3, %ntid.x;
	mov.u32 	%r4, %ctaid.x;
	mov.u32 	%r5, %tid.x;
	mad.lo.s32 	%r1, %r3, %r4, %r5;
	setp.ge.s32 	%p1, %r1, %r2;
	@%p1 bra 	$L__BB0_2;
	cvta.to.global.u64 	%rd4, %rd1;
	cvta.to.global.u64 	%rd5, %rd2;
	cvta.to.global.u64 	%rd6, %rd3;
	mul.wide.s32 	%rd7, %r1, 8;
	add.s64 	%rd8, %rd4, %rd7;
	ld.global.f64 	%fd1, [%rd8];
	add.s64 	%rd9, %rd5, %rd7;
	ld.global.f64 	%fd2, [%rd9];
	add.f64 	%fd3, %fd1, %fd2;
	add.s64 	%rd10, %rd6, %rd7;
	st.global.f64 	[%rd10], %fd3;
$L__BB0_2:
	ret;

}


// ===== COMPILED SASS (sm_100) =====

	.target	sm_100

	.elftype	@"ET_EXEC"


//--------------------- .note.nv.tkinfo           --------------------------
	.section	.note.nv.tkinfo,"",@"SHT_NOTE"
	.sectionflags	@"SHF_NOTE_NV_TKINFO"
	.tkinfo
        /*0018*/ 	.word	0x00000002
        /*0030*/ 	.string	""
        /*0030*/ 	.string	"ptxas"
        /*0030*/ 	.string	"Cuda compilation tools, release 13.0, V13.0.88"
        /*0030*/ 	.string	"Build cuda_13.0.r13.0/compiler.36424714_0"
        /*0030*/ 	.string	"-arch sm_100 -m 64 "



//--------------------- .note.nv.cuinfo           --------------------------
	.section	.note.nv.cuinfo,"",@"SHT_NOTE"
	.sectionflags	@"SHF_NOTE_NV_CUINFO"
        /*0018*/ 	.short	0x0002
        /*001a*/ 	.short	0x0064
        /*001c*/ 	.short	0x0082
	.zero		2


//--------------------- .nv.info                  --------------------------
	.section	.nv.info,"",@"SHT_CUDA_INFO"
	.align	4


	//----- nvinfo : EIATTR_REGCOUNT
	.align		4
        /*0000*/ 	.byte	0x04, 0x2f
        /*0002*/ 	.short	(.L_1 - .L_0)
	.align		4
.L_0:
        /*0004*/ 	.word	index@(_Z20vectorAdditionKernelPdS_S_i)
        /*0008*/ 	.word	0x0000000e


	//----- nvinfo : EIATTR_FRAME_SIZE
	.align		4
.L_1:
        /*000c*/ 	.byte	0x04, 0x11
        /*000e*/ 	.short	(.L_3 - .L_2)
	.align		4
.L_2:
        /*0010*/ 	.word	index@(_Z20vectorAdditionKernelPdS_S_i)
        /*0014*/ 	.word	0x00000000


	//----- nvinfo : EIATTR_MIN_STACK_SIZE
	.align		4
.L_3:
        /*0018*/ 	.byte	0x04, 0x12
        /*001a*/ 	.short	(.L_5 - .L_4)
	.align		4
.L_4:
        /*001c*/ 	.word	index@(_Z20vectorAdditionKernelPdS_S_i)
        /*0020*/ 	.word	0x00000000
.L_5:


//--------------------- .nv.compat                --------------------------
	.section	.nv.compat,"",@"SHT_CUDA_COMPAT_INFO"
	.align	4
        /*0000*/ 	.byte	0x02, 0x09, 0x00, 0x00, 0x02, 0x02, 0x01, 0x00, 0x02, 0x05, 0x05, 0x00, 0x03, 0x07, 0x01, 0x01
        /*0010*/ 	.byte	0x02, 0x03, 0x00, 0x00, 0x02, 0x06, 0x01, 0x00, 0x04, 0x0b, 0x08, 0x00, 0x01, 0x00, 0x00, 0x00
        /*0020*/ 	.byte	0x00, 0x00, 0x00, 0x00


//--------------------- .nv.info._Z20vectorAdditionKernelPdS_S_i --------------------------
	.section	.nv.info._Z20vectorAdditionKernelPdS_S_i,"",@"SHT_CUDA_INFO"
	.sectionflags	@""
	.align	4


	//----- nvinfo : EIATTR_CUDA_API_VERSION
	.align		4
        /*0000*/ 	.byte	0x04, 0x37
        /*0002*/ 	.short	(.L_7 - .L_6)
.L_6:
        /*0004*/ 	.word	0x00000082


	//----- nvinfo : EIATTR_KPARAM_INFO
	.align		4
.L_7:
        /*0008*/ 	.byte	0x04, 0x17
        /*000a*/ 	.short	(.L_9 - .L_8)
.L_8:
        /*000c*/ 	.word	0x00000000
        /*0010*/ 	.short	0x0003
        /*0012*/ 	.short	0x0018
        /*0014*/ 	.byte	0x00, 0xf0, 0x11, 0x00


	//----- nvinfo : EIATTR_KPARAM_INFO
	.align		4
.L_9:
        /*0018*/ 	.byte	0x04, 0x17
        /*001a*/ 	.short	(.L_11 - .L_10)
.L_10:
        /*001c*/ 	.word	0x00000000
        /*0020*/ 	.short	0x0002
        /*0022*/ 	.short	0x0010
        /*0024*/ 	.byte	0x00, 0xf5, 0x21, 0x00


	//----- nvinfo : EIATTR_KPARAM_INFO
	.align		4
.L_11:
        /*0028*/ 	.byte	0x04, 0x17
        /*002a*/ 	.short	(.L_13 - .L_12)
.L_12:
        /*002c*/ 	.word	0x00000000
        /*0030*/ 	.short	0x0001
        /*0032*/ 	.short	0x0008
        /*0034*/ 	.byte	0x00, 0xf5, 0x21, 0x00


	//----- nvinfo : EIATTR_KPARAM_INFO
	.align		4
.L_13:
        /*0038*/ 	.byte	0x04, 0x17
        /*003a*/ 	.short	(.L_15 - .L_14)
.L_14:
        /*003c*/ 	.word	0x00000000
        /*0040*/ 	.short	0x0000
        /*0042*/ 	.short	0x0000
        /*0044*/ 	.byte	0x00, 0xf5, 0x21, 0x00


	//----- nvinfo : EIATTR_SPARSE_MMA_MASK
	.align		4
.L_15:
        /*0048*/ 	.byte	0x03, 0x50
        /*004a*/ 	.short	0x0000


	//----- nvinfo : EIATTR_MAXREG_COUNT
	.align		4
        /*004c*/ 	.byte	0x03, 0x1b
        /*004e*/ 	.short	0x00ff


	//----- nvinfo : EIATTR_MERCURY_ISA_VERSION
	.align		4
        /*0050*/ 	.byte	0x03, 0x5f
        /*0052*/ 	.short	0x0101


	//----- nvinfo : EIATTR_VRC_CTA_INIT_COUNT
	.align		4
        /*0054*/ 	.byte	0x02, 0x4a
	.zero		1
	.zero		1


	//----- nvinfo : EIATTR_EXIT_INSTR_OFFSETS
	.align		4
        /*0058*/ 	.byte	0x04, 0x1c
        /*005a*/ 	.short	(.L_17 - .L_16)


	//   ....[0]....
.L_16:
        /*005c*/ 	.word	0x00000070


	//   ....[1]....
        /*0060*/ 	.word	0x00000130


	//----- nvinfo : EIATTR_CBANK_PARAM_SIZE
	.align		4
.L_17:
        /*0064*/ 	.byte	0x03, 0x19
        /*0066*/ 	.short	0x001c


	//----- nvinfo : EIATTR_PARAM_CBANK
	.align		4
        /*0068*/ 	.byte	0x04, 0x0a
        /*006a*/ 	.short	(.L_19 - .L_18)
	.align		4
.L_18:
        /*006c*/ 	.word	index@(.nv.constant0._Z20vectorAdditionKernelPdS_S_i)
        /*0070*/ 	.short	0x0380
        /*0072*/ 	.short	0x001c


	//----- nvinfo : EIATTR_SW_WAR
	.align		4
.L_19:
        /*0074*/ 	.byte	0x04, 0x36
        /*0076*/ 	.short	(.L_21 - .L_20)
.L_20:
        /*0078*/ 	.word	0x00000008
.L_21:


//--------------------- .nv.callgraph             --------------------------
	.section	.nv.callgraph,"",@"SHT_CUDA_CALLGRAPH"
	.align	4
	.sectionentsize	8
	.align		4
        /*0000*/ 	.word	0x00000000
	.align		4
        /*0004*/ 	.word	0xffffffff
	.align		4
        /*0008*/ 	.word	0x00000000
	.align		4
        /*000c*/ 	.word	0xfffffffe
	.align		4
        /*0010*/ 	.word	0x00000000
	.align		4
        /*0014*/ 	.word	0xfffffffd
	.align		4
        /*0018*/ 	.word	0x00000000
	.align		4
        /*001c*/ 	.word	0xfffffffc


//--------------------- .text._Z20vectorAdditionKernelPdS_S_i --------------------------
	.section	.text._Z20vectorAdditionKernelPdS_S_i,"ax",@progbits
	.align	128
        .global         _Z20vectorAdditionKernelPdS_S_i
        .type           _Z20vectorAdditionKernelPdS_S_i,@function
        .size           _Z20vectorAdditionKernelPdS_S_i,(.L_x_1 - _Z20vectorAdditionKernelPdS_S_i)
        .other          _Z20vectorAdditionKernelPdS_S_i,@"STO_CUDA_ENTRY STV_DEFAULT"
_Z20vectorAdditionKernelPdS_S_i:
.text._Z20vectorAdditionKernelPdS_S_i:
[----:B------:R-:W-:Y:S01]  /*0000*/  LDC R1, c[0x0][0x37c] ;  /* 0x0000df00ff017b82 */ /* 0x000fe20000000800 */
[----:B------:R-:W0:Y:S01]  /*0010*/  S2R R11, SR_CTAID.X ;  /* 0x00000000000b7919 */ /* 0x000e220000002500 */
[----:B------:R-:W0:Y:S01]  /*0020*/  LDCU UR4, c[0x0][0x360] ;  /* 0x00006c00ff0477ac */ /* 0x000e220008000800 */
[----:B------:R-:W0:Y:S01]  /*0030*/  S2R R0, SR_TID.X ;  /* 0x0000000000007919 */ /* 0x000e220000002100 */
[----:B------:R-:W1:Y:S01]  /*0040*/  LDCU UR5, c[0x0][0x398] ;  /* 0x00007300ff0577ac */ /* 0x000e620008000800 */
[----:B0-----:R-:W-:-:S05]  /*0050*/  IMAD R11, R11, UR4, R0 ;  /* 0x000000040b0b7c24 */ /* 0x001fca000f8e0200 */
[----:B-1----:R-:W-:-:S13]  /*0060*/  ISETP.GE.AND P0, PT, R11, UR5, PT ;  /* 0x000000050b007c0c */ /* 0x002fda000bf06270 */
[----:B------:R-:W-:Y:S05]  /*0070*/  @P0 EXIT ;  /* 0x000000000000094d */ /* 0x000fea0003800000 */
[----:B------:R-:W0:Y:S01]  /*0080*/  LDC.64 R2, c[0x0][0x380] ;  /* 0x0000e000ff027b82 */ /* 0x000e220000000a00 */
[----:B------:R-:W1:Y:S07]  /*0090*/  LDCU.64 UR4, c[0x0][0x358] ;  /* 0x00006b00ff0477ac */ /* 0x000e6e0008000a00 */
[----:B------:R-:W2:Y:S08]  /*00a0*/  LDC.64 R4, c[0x0][0x388] ;  /* 0x0000e200ff047b82 */ /* 0x000eb00000000a00 */
[----:B------:R-:W3:Y:S01]  /*00b0*/  LDC.64 R8, c[0x0][0x390] ;  /* 0x0000e400ff087b82 */ /* 0x000ee20000000a00 */
[----:B0-----:R-:W-:-:S06]  /*00c0*/  IMAD.WIDE R2, R11, 0x8, R2 ;  /* 0x000000080b027825 */ /* 0x001fcc00078e0202 */
[----:B-1----:R-:W4:Y:S01]  /*00d0*/  LDG.E.64 R2, desc[UR4][R2.64] ;  /* 0x0000000402027981 */ /* 0x002f22000c1e1b00 */
[----:B--2---:R-:W-:-:S06]  /*00e0*/  IMAD.WIDE R4, R11, 0x8, R4 ;  /* 0x000000080b047825 */ /* 0x004fcc00078e0204 */
[----:B------:R-:W4:Y:S01]  /*00f0*/  LDG.E.64 R4, desc[UR4][R4.64] ;  /* 0x0000000404047981 */ /* 0x000f22000c1e1b00 */
[----:B---3--:R-:W-:Y:S01]  /*0100*/  IMAD.WIDE R8, R11, 0x8, R8 ;  /* 0x000000080b087825 */ /* 0x008fe200078e0208 */
[----:B----4-:R-:W-:-:S07]  /*0110*/  DADD R6, R2, R4 ;  /* 0x0000000002067229 */ /* 0x010fce0000000004 */
[----:B------:R-:W-:Y:S01]  /*0120*/  STG.E.64 desc[UR4][R8.64], R6 ;  /* 0x0000000608007986 */ /* 0x000fe2000c101b04 */
[----:B------:R-:W-:Y:S05]  /*0130*/  EXIT ;  /* 0x000000000000794d */ /* 0x000fea0003800000 */
.L_x_0:
[----:B------:R-:W-:-:S00]  /*0140*/  BRA `(.L_x_0) ;  /* 0xfffffffc00fc7947 */ /* 0x000fc0000383ffff */
[----:B------:R-:W-:-:S00]  /*0150*/  NOP ;  /* 0x0000000000007918 */ /* 0x000fc00000000000 */
        /* <DEDUP_REMOVED lines=10> */
.L_x_1:


//--------------------- .nv.shared.reserved.0     --------------------------
	.section	.nv.shared.reserved.0,"aw",@nobits
	.weak		__nv_reservedSMEM_offset_0_alias
	.size		__nv_reservedSMEM_offset_0_alias, 0, 64
	.other		__nv_reservedSMEM_offset_0_alias,@"STO_CUDA_RESERVED_SHARED STV_DEFAULT"
__nv_reservedSMEM_offset_0_alias:
	.zero		0
	.zero		64


//--------------------- .nv.constant0._Z20vectorAdditionKernelPdS_S_i --------------------------
	.section	.nv.constant0._Z20vectorAdditionKernelPdS_S_i,"a",@progbits
	.sectionflags	@""
	.align	4
.nv.constant0._Z20vectorAdditionKernelPdS_S_i:
	.zero		924


//--------------------- SYMBOLS --------------------------

	.type		.nv.reservedSmem.offset0,@object
	.size		.nv.reservedSmem.offset0,0x4
